//
// Generated by NVIDIA NVVM Compiler
//
// Compiler Build ID: CL-36424714
// Cuda compilation tools, release 13.0, V13.0.88
// Based on NVVM 20.0.0
//

.version 9.0
.target sm_100
.address_size 64

	// .globl	_Z10cuda_helloIfEvPT_S1_S1_ii

.visible .entry _Z10cuda_helloIfEvPT_S1_S1_ii(
	.param .u64 .ptr .align 1 _Z10cuda_helloIfEvPT_S1_S1_ii_param_0,
	.param .u64 .ptr .align 1 _Z10cuda_helloIfEvPT_S1_S1_ii_param_1,
	.param .u64 .ptr .align 1 _Z10cuda_helloIfEvPT_S1_S1_ii_param_2,
	.param .u32 _Z10cuda_helloIfEvPT_S1_S1_ii_param_3,
	.param .u32 _Z10cuda_helloIfEvPT_S1_S1_ii_param_4
)
{
	.reg .pred 	%p<13>;
	.reg .b32 	%r<42>;
	.reg .b32 	%f<68>;
	.reg .b64 	%rd<53>;

	ld.param.u64 	%rd7, [_Z10cuda_helloIfEvPT_S1_S1_ii_param_0];
	ld.param.u64 	%rd8, [_Z10cuda_helloIfEvPT_S1_S1_ii_param_1];
	ld.param.u64 	%rd6, [_Z10cuda_helloIfEvPT_S1_S1_ii_param_2];
	ld.param.u32 	%r18, [_Z10cuda_helloIfEvPT_S1_S1_ii_param_3];
	ld.param.u32 	%r20, [_Z10cuda_helloIfEvPT_S1_S1_ii_param_4];
	cvta.to.global.u64 	%rd1, %rd8;
	cvta.to.global.u64 	%rd2, %rd7;
	mov.u32 	%r21, %ntid.x;
	mov.u32 	%r22, %ctaid.x;
	mov.u32 	%r23, %tid.x;
	mad.lo.s32 	%r1, %r21, %r22, %r23;
	mov.u32 	%r24, %ntid.y;
	mov.u32 	%r25, %ctaid.y;
	mov.u32 	%r26, %tid.y;
	mad.lo.s32 	%r27, %r24, %r25, %r26;
	setp.ge.s32 	%p1, %r1, %r18;
	setp.ge.s32 	%p2, %r27, %r20;
	or.pred  	%p3, %p1, %p2;
	@%p3 bra 	$L__BB0_14;
	setp.lt.s32 	%p4, %r18, 1;
	mov.f32 	%f67, 0f00000000;
	@%p4 bra 	$L__BB0_13;
	mul.lo.s32 	%r3, %r18, %r27;
	and.b32  	%r4, %r18, 7;
	setp.lt.u32 	%p5, %r18, 8;
	mov.f32 	%f67, 0f00000000;
	mov.b32 	%r40, 0;
	@%p5 bra 	$L__BB0_5;
	and.b32  	%r40, %r18, 2147483640;
	neg.s32 	%r38, %r40;
	shl.b32 	%r7, %r20, 3;
	mul.wide.u32 	%rd9, %r3, 4;
	add.s64 	%rd10, %rd9, %rd2;
	add.s64 	%rd52, %rd10, 16;
	mov.f32 	%f67, 0f00000000;
	mul.wide.s32 	%rd13, %r20, 4;
	mov.u32 	%r37, %r1;
$L__BB0_4:
	.pragma "nounroll";
	ld.global.f32 	%f17, [%rd52+-16];
	mul.wide.s32 	%rd11, %r37, 4;
	add.s64 	%rd12, %rd1, %rd11;
	ld.global.f32 	%f18, [%rd12];
	fma.rn.f32 	%f19, %f17, %f18, %f67;
	ld.global.f32 	%f20, [%rd52+-12];
	add.s64 	%rd14, %rd12, %rd13;
	ld.global.f32 	%f21, [%rd14];
	fma.rn.f32 	%f22, %f20, %f21, %f19;
	ld.global.f32 	%f23, [%rd52+-8];
	add.s64 	%rd15, %rd14, %rd13;
	ld.global.f32 	%f24, [%rd15];
	fma.rn.f32 	%f25, %f23, %f24, %f22;
	ld.global.f32 	%f26, [%rd52+-4];
	add.s64 	%rd16, %rd15, %rd13;
	ld.global.f32 	%f27, [%rd16];
	fma.rn.f32 	%f28, %f26, %f27, %f25;
	ld.global.f32 	%f29, [%rd52];
	add.s64 	%rd17, %rd16, %rd13;
	ld.global.f32 	%f30, [%rd17];
	fma.rn.f32 	%f31, %f29, %f30, %f28;
	ld.global.f32 	%f32, [%rd52+4];
	add.s64 	%rd18, %rd17, %rd13;
	ld.global.f32 	%f33, [%rd18];
	fma.rn.f32 	%f34, %f32, %f33, %f31;
	ld.global.f32 	%f35, [%rd52+8];
	add.s64 	%rd19, %rd18, %rd13;
	ld.global.f32 	%f36, [%rd19];
	fma.rn.f32 	%f37, %f35, %f36, %f34;
	ld.global.f32 	%f38, [%rd52+12];
	add.s64 	%rd20, %rd19, %rd13;
	ld.global.f32 	%f39, [%rd20];
	fma.rn.f32 	%f67, %f38, %f39, %f37;
	add.s32 	%r38, %r38, 8;
	add.s32 	%r37, %r37, %r7;
	add.s64 	%rd52, %rd52, 32;
	setp.ne.s32 	%p6, %r38, 0;
	@%p6 bra 	$L__BB0_4;
$L__BB0_5:
	setp.eq.s32 	%p7, %r4, 0;
	@%p7 bra 	$L__BB0_13;
	and.b32  	%r13, %r18, 3;
	setp.lt.u32 	%p8, %r4, 4;
	@%p8 bra 	$L__BB0_8;
	add.s32 	%r29, %r40, %r3;
	mul.wide.u32 	%rd21, %r29, 4;
	add.s64 	%rd22, %rd2, %rd21;
	ld.global.f32 	%f41, [%rd22];
	mad.lo.s32 	%r30, %r40, %r20, %r1;
	mul.wide.s32 	%rd23, %r30, 4;
	add.s64 	%rd24, %rd1, %rd23;
	ld.global.f32 	%f42, [%rd24];
	fma.rn.f32 	%f43, %f41, %f42, %f67;
	cvt.u64.u32 	%rd25, %r3;
	cvt.u64.u32 	%rd26, %r40;
	add.s64 	%rd27, %rd26, %rd25;
	shl.b64 	%rd28, %rd27, 2;
	add.s64 	%rd29, %rd2, %rd28;
	ld.global.f32 	%f44, [%rd29+4];
	mul.wide.s32 	%rd30, %r20, 4;
	add.s64 	%rd31, %rd24, %rd30;
	ld.global.f32 	%f45, [%rd31];
	fma.rn.f32 	%f46, %f44, %f45, %f43;
	ld.global.f32 	%f47, [%rd29+8];
	add.s64 	%rd32, %rd31, %rd30;
	ld.global.f32 	%f48, [%rd32];
	fma.rn.f32 	%f49, %f47, %f48, %f46;
	ld.global.f32 	%f50, [%rd29+12];
	add.s64 	%rd33, %rd32, %rd30;
	ld.global.f32 	%f51, [%rd33];
	fma.rn.f32 	%f67, %f50, %f51, %f49;
	add.s32 	%r40, %r40, 4;
$L__BB0_8:
	setp.eq.s32 	%p9, %r13, 0;
	@%p9 bra 	$L__BB0_13;
	setp.eq.s32 	%p10, %r13, 1;
	@%p10 bra 	$L__BB0_11;
	add.s32 	%r31, %r40, %r3;
	mul.wide.u32 	%rd34, %r31, 4;
	add.s64 	%rd35, %rd2, %rd34;
	ld.global.f32 	%f53, [%rd35];
	mad.lo.s32 	%r32, %r40, %r20, %r1;
	mul.wide.s32 	%rd36, %r32, 4;
	add.s64 	%rd37, %rd1, %rd36;
	ld.global.f32 	%f54, [%rd37];
	fma.rn.f32 	%f55, %f53, %f54, %f67;
	cvt.u64.u32 	%rd38, %r3;
	cvt.u64.u32 	%rd39, %r40;
	add.s64 	%rd40, %rd39, %rd38;
	shl.b64 	%rd41, %rd40, 2;
	add.s64 	%rd42, %rd2, %rd41;
	ld.global.f32 	%f56, [%rd42+4];
	mul.wide.s32 	%rd43, %r20, 4;
	add.s64 	%rd44, %rd37, %rd43;
	ld.global.f32 	%f57, [%rd44];
	fma.rn.f32 	%f67, %f56, %f57, %f55;
	add.s32 	%r40, %r40, 2;
$L__BB0_11:
	and.b32  	%r33, %r18, 1;
	setp.eq.b32 	%p11, %r33, 1;
	not.pred 	%p12, %p11;
	@%p12 bra 	$L__BB0_13;
	add.s32 	%r34, %r40, %r3;
	mul.wide.u32 	%rd45, %r34, 4;
	add.s64 	%rd46, %rd2, %rd45;
	ld.global.f32 	%f58, [%rd46];
	mad.lo.s32 	%r35, %r40, %r20, %r1;
	mul.wide.s32 	%rd47, %r35, 4;
	add.s64 	%rd48, %rd1, %rd47;
	ld.global.f32 	%f59, [%rd48];
	fma.rn.f32 	%f67, %f58, %f59, %f67;
$L__BB0_13:
	mad.lo.s32 	%r36, %r18, %r27, %r1;
	cvta.to.global.u64 	%rd49, %rd6;
	mul.wide.s32 	%rd50, %r36, 4;
	add.s64 	%rd51, %rd49, %rd50;
	st.global.f32 	[%rd51], %f67;
$L__BB0_14:
	ret;

}
	// .globl	_Z10cuda_helloIdEvPT_S1_S1_ii
.visible .entry _Z10cuda_helloIdEvPT_S1_S1_ii(
	.param .u64 .ptr .align 1 _Z10cuda_helloIdEvPT_S1_S1_ii_param_0,
	.param .u64 .ptr .align 1 _Z10cuda_helloIdEvPT_S1_S1_ii_param_1,
	.param .u64 .ptr .align 1 _Z10cuda_helloIdEvPT_S1_S1_ii_param_2,
	.param .u32 _Z10cuda_helloIdEvPT_S1_S1_ii_param_3,
	.param .u32 _Z10cuda_helloIdEvPT_S1_S1_ii_param_4
)
{
	.reg .pred 	%p<13>;
	.reg .b32 	%r<42>;
	.reg .b64 	%rd<53>;
	.reg .b64 	%fd<68>;

	ld.param.u64 	%rd7, [_Z10cuda_helloIdEvPT_S1_S1_ii_param_0];
	ld.param.u64 	%rd8, [_Z10cuda_helloIdEvPT_S1_S1_ii_param_1];
	ld.param.u64 	%rd6, [_Z10cuda_helloIdEvPT_S1_S1_ii_param_2];
	ld.param.u32 	%r18, [_Z10cuda_helloIdEvPT_S1_S1_ii_param_3];
	ld.param.u32 	%r20, [_Z10cuda_helloIdEvPT_S1_S1_ii_param_4];
	cvta.to.global.u64 	%rd1, %rd8;
	cvta.to.global.u64 	%rd2, %rd7;
	mov.u32 	%r21, %ntid.x;
	mov.u32 	%r22, %ctaid.x;
	mov.u32 	%r23, %tid.x;
	mad.lo.s32 	%r1, %r21, %r22, %r23;
	mov.u32 	%r24, %ntid.y;
	mov.u32 	%r25, %ctaid.y;
	mov.u32 	%r26, %tid.y;
	mad.lo.s32 	%r27, %r24, %r25, %r26;
	setp.ge.s32 	%p1, %r1, %r18;
	setp.ge.s32 	%p2, %r27, %r20;
	or.pred  	%p3, %p1, %p2;
	@%p3 bra 	$L__BB1_14;
	setp.lt.s32 	%p4, %r18, 1;
	mov.f64 	%fd67, 0d0000000000000000;
	@%p4 bra 	$L__BB1_13;
	mul.lo.s32 	%r3, %r18, %r27;
	and.b32  	%r4, %r18, 7;
	setp.lt.u32 	%p5, %r18, 8;
	mov.f64 	%fd67, 0d0000000000000000;
	mov.b32 	%r40, 0;
	@%p5 bra 	$L__BB1_5;
	and.b32  	%r40, %r18, 2147483640;
	neg.s32 	%r38, %r40;
	shl.b32 	%r7, %r20, 3;
	mul.wide.u32 	%rd9, %r3, 8;
	add.s64 	%rd10, %rd9, %rd2;
	add.s64 	%rd52, %rd10, 32;
	mov.f64 	%fd67, 0d0000000000000000;
	mul.wide.s32 	%rd13, %r20, 8;
	mov.u32 	%r37, %r1;
$L__BB1_4:
	.pragma "nounroll";
	ld.global.f64 	%fd17, [%rd52+-32];
	mul.wide.s32 	%rd11, %r37, 8;
	add.s64 	%rd12, %rd1, %rd11;
	ld.global.f64 	%fd18, [%rd12];
	fma.rn.f64 	%fd19, %fd17, %fd18, %fd67;
	ld.global.f64 	%fd20, [%rd52+-24];
	add.s64 	%rd14, %rd12, %rd13;
	ld.global.f64 	%fd21, [%rd14];
	fma.rn.f64 	%fd22, %fd20, %fd21, %fd19;
	ld.global.f64 	%fd23, [%rd52+-16];
	add.s64 	%rd15, %rd14, %rd13;
	ld.global.f64 	%fd24, [%rd15];
	fma.rn.f64 	%fd25, %fd23, %fd24, %fd22;
	ld.global.f64 	%fd26, [%rd52+-8];
	add.s64 	%rd16, %rd15, %rd13;
	ld.global.f64 	%fd27, [%rd16];
	fma.rn.f64 	%fd28, %fd26, %fd27, %fd25;
	ld.global.f64 	%fd29, [%rd52];
	add.s64 	%rd17, %rd16, %rd13;
	ld.global.f64 	%fd30, [%rd17];
	fma.rn.f64 	%fd31, %fd29, %fd30, %fd28;
	ld.global.f64 	%fd32, [%rd52+8];
	add.s64 	%rd18, %rd17, %rd13;
	ld.global.f64 	%fd33, [%rd18];
	fma.rn.f64 	%fd34, %fd32, %fd33, %fd31;
	ld.global.f64 	%fd35, [%rd52+16];
	add.s64 	%rd19, %rd18, %rd13;
	ld.global.f64 	%fd36, [%rd19];
	fma.rn.f64 	%fd37, %fd35, %fd36, %fd34;
	ld.global.f64 	%fd38, [%rd52+24];
	add.s64 	%rd20, %rd19, %rd13;
	ld.global.f64 	%fd39, [%rd20];
	fma.rn.f64 	%fd67, %fd38, %fd39, %fd37;
	add.s32 	%r38, %r38, 8;
	add.s32 	%r37, %r37, %r7;
	add.s64 	%rd52, %rd52, 64;
	setp.ne.s32 	%p6, %r38, 0;
	@%p6 bra 	$L__BB1_4;
$L__BB1_5:
	setp.eq.s32 	%p7, %r4, 0;
	@%p7 bra 	$L__BB1_13;
	and.b32  	%r13, %r18, 3;
	setp.lt.u32 	%p8, %r4, 4;
	@%p8 bra 	$L__BB1_8;
	add.s32 	%r29, %r40, %r3;
	mul.wide.u32 	%rd21, %r29, 8;
	add.s64 	%rd22, %rd2, %rd21;
	ld.global.f64 	%fd41, [%rd22];
	mad.lo.s32 	%r30, %r40, %r20, %r1;
	mul.wide.s32 	%rd23, %r30, 8;
	add.s64 	%rd24, %rd1, %rd23;
	ld.global.f64 	%fd42, [%rd24];
	fma.rn.f64 	%fd43, %fd41, %fd42, %fd67;
	cvt.u64.u32 	%rd25, %r3;
	cvt.u64.u32 	%rd26, %r40;
	add.s64 	%rd27, %rd26, %rd25;
	shl.b64 	%rd28, %rd27, 3;
	add.s64 	%rd29, %rd2, %rd28;
	ld.global.f64 	%fd44, [%rd29+8];
	mul.wide.s32 	%rd30, %r20, 8;
	add.s64 	%rd31, %rd24, %rd30;
	ld.global.f64 	%fd45, [%rd31];
	fma.rn.f64 	%fd46, %fd44, %fd45, %fd43;
	ld.global.f64 	%fd47, [%rd29+16];
	add.s64 	%rd32, %rd31, %rd30;
	ld.global.f64 	%fd48, [%rd32];
	fma.rn.f64 	%fd49, %fd47, %fd48, %fd46;
	ld.global.f64 	%fd50, [%rd29+24];
	add.s64 	%rd33, %rd32, %rd30;
	ld.global.f64 	%fd51, [%rd33];
	fma.rn.f64 	%fd67, %fd50, %fd51, %fd49;
	add.s32 	%r40, %r40, 4;
$L__BB1_8:
	setp.eq.s32 	%p9, %r13, 0;
	@%p9 bra 	$L__BB1_13;
	setp.eq.s32 	%p10, %r13, 1;
	@%p10 bra 	$L__BB1_11;
	add.s32 	%r31, %r40, %r3;
	mul.wide.u32 	%rd34, %r31, 8;
	add.s64 	%rd35, %rd2, %rd34;
	ld.global.f64 	%fd53, [%rd35];
	mad.lo.s32 	%r32, %r40, %r20, %r1;
	mul.wide.s32 	%rd36, %r32, 8;
	add.s64 	%rd37, %rd1, %rd36;
	ld.global.f64 	%fd54, [%rd37];
	fma.rn.f64 	%fd55, %fd53, %fd54, %fd67;
	cvt.u64.u32 	%rd38, %r3;
	cvt.u64.u32 	%rd39, %r40;
	add.s64 	%rd40, %rd39, %rd38;
	shl.b64 	%rd41, %rd40, 3;
	add.s64 	%rd42, %rd2, %rd41;
	ld.global.f64 	%fd56, [%rd42+8];
	mul.wide.s32 	%rd43, %r20, 8;
	add.s64 	%rd44, %rd37, %rd43;
	ld.global.f64 	%fd57, [%rd44];
	fma.rn.f64 	%fd67, %fd56, %fd57, %fd55;
	add.s32 	%r40, %r40, 2;
$L__BB1_11:
	and.b32  	%r33, %r18, 1;
	setp.eq.b32 	%p11, %r33, 1;
	not.pred 	%p12, %p11;
	@%p12 bra 	$L__BB1_13;
	add.s32 	%r34, %r40, %r3;
	mul.wide.u32 	%rd45, %r34, 8;
	add.s64 	%rd46, %rd2, %rd45;
	ld.global.f64 	%fd58, [%rd46];
	mad.lo.s32 	%r35, %r40, %r20, %r1;
	mul.wide.s32 	%rd47, %r35, 8;
	add.s64 	%rd48, %rd1, %rd47;
	ld.global.f64 	%fd59, [%rd48];
	fma.rn.f64 	%fd67, %fd58, %fd59, %fd67;
$L__BB1_13:
	mad.lo.s32 	%r36, %r18, %r27, %r1;
	cvta.to.global.u64 	%rd49, %rd6;
	mul.wide.s32 	%rd50, %r36, 8;
	add.s64 	%rd51, %rd49, %rd50;
	st.global.f64 	[%rd51], %fd67;
$L__BB1_14:
	ret;

}


// ===== COMPILED SASS (sm_100) =====

	.target	sm_100

	.elftype	@"ET_EXEC"


//--------------------- .note.nv.tkinfo           --------------------------
	.section	.note.nv.tkinfo,"",@"SHT_NOTE"
	.sectionflags	@"SHF_NOTE_NV_TKINFO"
	.tkinfo
        /*0018*/ 	.word	0x00000002
        /*0030*/ 	.string	""
        /*0030*/ 	.string	"ptxas"
        /*0030*/ 	.string	"Cuda compilation tools, release 13.0, V13.0.88"
        /*0030*/ 	.string	"Build cuda_13.0.r13.0/compiler.36424714_0"
        /*0030*/ 	.string	"-arch sm_100 -m 64 "



//--------------------- .note.nv.cuinfo           --------------------------
	.section	.note.nv.cuinfo,"",@"SHT_NOTE"
	.sectionflags	@"SHF_NOTE_NV_CUINFO"
        /*0018*/ 	.short	0x0002
        /*001a*/ 	.short	0x0064
        /*001c*/ 	.short	0x0082
	.zero		2


//--------------------- .nv.info                  --------------------------
	.section	.nv.info,"",@"SHT_CUDA_INFO"
	.align	4


	//----- nvinfo : EIATTR_REGCOUNT
	.align		4
        /*0000*/ 	.byte	0x04, 0x2f
        /*0002*/ 	.short	(.L_1 - .L_0)
	.align		4
.L_0:
        /*0004*/ 	.word	index@(_Z10cuda_helloIfEvPT_S1_S1_ii)
        /*0008*/ 	.word	0x00000020


	//----- nvinfo : EIATTR_FRAME_SIZE
	.align		4
.L_1:
        /*000c*/ 	.byte	0x04, 0x11
        /*000e*/ 	.short	(.L_3 - .L_2)
	.align		4
.L_2:
        /*0010*/ 	.word	index@(_Z10cuda_helloIfEvPT_S1_S1_ii)
        /*0014*/ 	.word	0x00000000


	//----- nvinfo : EIATTR_REGCOUNT
	.align		4
.L_3:
        /*0018*/ 	.byte	0x04, 0x2f
        /*001a*/ 	.short	(.L_5 - .L_4)
	.align		4
.L_4:
        /*001c*/ 	.word	index@(_Z10cuda_helloIdEvPT_S1_S1_ii)
        /*0020*/ 	.word	0x00000020


	//----- nvinfo : EIATTR_FRAME_SIZE
	.align		4
.L_5:
        /*0024*/ 	.byte	0x04, 0x11
        /*0026*/ 	.short	(.L_7 - .L_6)
	.align		4
.L_6:
        /*0028*/ 	.word	index@(_Z10cuda_helloIdEvPT_S1_S1_ii)
        /*002c*/ 	.word	0x00000000


	//----- nvinfo : EIATTR_MIN_STACK_SIZE
	.align		4
.L_7:
        /*0030*/ 	.byte	0x04, 0x12
        /*0032*/ 	.short	(.L_9 - .L_8)
	.align		4
.L_8:
        /*0034*/ 	.word	index@(_Z10cuda_helloIdEvPT_S1_S1_ii)
        /*0038*/ 	.word	0x00000000


	//----- nvinfo : EIATTR_MIN_STACK_SIZE
	.align		4
.L_9:
        /*003c*/ 	.byte	0x04, 0x12
        /*003e*/ 	.short	(.L_11 - .L_10)
	.align		4
.L_10:
        /*0040*/ 	.word	index@(_Z10cuda_helloIfEvPT_S1_S1_ii)
        /*0044*/ 	.word	0x00000000
.L_11:


//--------------------- .nv.compat                --------------------------
	.section	.nv.compat,"",@"SHT_CUDA_COMPAT_INFO"
	.align	4
        /*0000*/ 	.byte	0x02, 0x09, 0x00, 0x00, 0x02, 0x02, 0x01, 0x00, 0x02, 0x05, 0x05, 0x00, 0x03, 0x07, 0x01, 0x01
        /*0010*/ 	.byte	0x02, 0x03, 0x00, 0x00, 0x02, 0x06, 0x01, 0x00, 0x04, 0x0b, 0x08, 0x00, 0x01, 0x00, 0x00, 0x00
        /*0020*/ 	.byte	0x00, 0x00, 0x00, 0x00


//--------------------- .nv.info._Z10cuda_helloIdEvPT_S1_S1_ii --------------------------
	.section	.nv.info._Z10cuda_helloIdEvPT_S1_S1_ii,"",@"SHT_CUDA_INFO"
	.sectionflags	@""
	.align	4


	//----- nvinfo : EIATTR_CUDA_API_VERSION
	.align		4
        /*0000*/ 	.byte	0x04, 0x37
        /*0002*/ 	.short	(.L_13 - .L_12)
.L_12:
        /*0004*/ 	.word	0x00000082


	//----- nvinfo : EIATTR_KPARAM_INFO
	.align		4
.L_13:
        /*0008*/ 	.byte	0x04, 0x17
        /*000a*/ 	.short	(.L_15 - .L_14)
.L_14:
        /*000c*/ 	.word	0x00000000
        /*0010*/ 	.short	0x0004
        /*0012*/ 	.short	0x001c
        /*0014*/ 	.byte	0x00, 0xf0, 0x11, 0x00


	//----- nvinfo : EIATTR_KPARAM_INFO
	.align		4
.L_15:
        /*0018*/ 	.byte	0x04, 0x17
        /*001a*/ 	.short	(.L_17 - .L_16)
.L_16:
        /*001c*/ 	.word	0x00000000
        /*0020*/ 	.short	0x0003
        /*0022*/ 	.short	0x0018
        /*0024*/ 	.byte	0x00, 0xf0, 0x11, 0x00


	//----- nvinfo : EIATTR_KPARAM_INFO
	.align		4
.L_17:
        /*0028*/ 	.byte	0x04, 0x17
        /*002a*/ 	.short	(.L_19 - .L_18)
.L_18:
        /*002c*/ 	.word	0x00000000
        /*0030*/ 	.short	0x0002
        /*0032*/ 	.short	0x0010
        /*0034*/ 	.byte	0x00, 0xf5, 0x21, 0x00


	//----- nvinfo : EIATTR_KPARAM_INFO
	.align		4
.L_19:
        /*0038*/ 	.byte	0x04, 0x17
        /*003a*/ 	.short	(.L_21 - .L_20)
.L_20:
        /*003c*/ 	.word	0x00000000
        /*0040*/ 	.short	0x0001
        /*0042*/ 	.short	0x0008
        /*0044*/ 	.byte	0x00, 0xf5, 0x21, 0x00


	//----- nvinfo : EIATTR_KPARAM_INFO
	.align		4
.L_21:
        /*0048*/ 	.byte	0x04, 0x17
        /*004a*/ 	.short	(.L_23 - .L_22)
.L_22:
        /*004c*/ 	.word	0x00000000
        /*0050*/ 	.short	0x0000
        /*0052*/ 	.short	0x0000
        /*0054*/ 	.byte	0x00, 0xf5, 0x21, 0x00


	//----- nvinfo : EIATTR_SPARSE_MMA_MASK
	.align		4
.L_23:
        /*0058*/ 	.byte	0x03, 0x50
        /*005a*/ 	.short	0x0000


	//----- nvinfo : EIATTR_MAXREG_COUNT
	.align		4
        /*005c*/ 	.byte	0x03, 0x1b
        /*005e*/ 	.short	0x00ff


	//----- nvinfo : EIATTR_MERCURY_ISA_VERSION
	.align		4
        /*0060*/ 	.byte	0x03, 0x5f
        /*0062*/ 	.short	0x0101


	//----- nvinfo : EIATTR_VRC_CTA_INIT_COUNT
	.align		4
        /*0064*/ 	.byte	0x02, 0x4a
	.zero		1
	.zero		1


	//----- nvinfo : EIATTR_EXIT_INSTR_OFFSETS
	.align		4
        /*0068*/ 	.byte	0x04, 0x1c
        /*006a*/ 	.short	(.L_25 - .L_24)


	//   ....[0]....
.L_24:
        /*006c*/ 	.word	0x000000c0


	//   ....[1]....
        /*0070*/ 	.word	0x000008d0


	//----- nvinfo : EIATTR_CBANK_PARAM_SIZE
	.align		4
.L_25:
        /*0074*/ 	.byte	0x03, 0x19
        /*0076*/ 	.short	0x0020


	//----- nvinfo : EIATTR_PARAM_CBANK
	.align		4
        /*0078*/ 	.byte	0x04, 0x0a
        /*007a*/ 	.short	(.L_27 - .L_26)
	.align		4
.L_26:
        /*007c*/ 	.word	index@(.nv.constant0._Z10cuda_helloIdEvPT_S1_S1_ii)
        /*0080*/ 	.short	0x0380
        /*0082*/ 	.short	0x0020


	//----- nvinfo : EIATTR_SW_WAR
	.align		4
.L_27:
        /*0084*/ 	.byte	0x04, 0x36
        /*0086*/ 	.short	(.L_29 - .L_28)
.L_28:
        /*0088*/ 	.word	0x00000008
.L_29:


//--------------------- .nv.info._Z10cuda_helloIfEvPT_S1_S1_ii --------------------------
	.section	.nv.info._Z10cuda_helloIfEvPT_S1_S1_ii,"",@"SHT_CUDA_INFO"
	.sectionflags	@""
	.align	4


	//----- nvinfo : EIATTR_CUDA_API_VERSION
	.align		4
        /*0000*/ 	.byte	0x04, 0x37
        /*0002*/ 	.short	(.L_31 - .L_30)
.L_30:
        /*0004*/ 	.word	0x00000082


	//----- nvinfo : EIATTR_KPARAM_INFO
	.align		4
.L_31:
        /*0008*/ 	.byte	0x04, 0x17
        /*000a*/ 	.short	(.L_33 - .L_32)
.L_32:
        /*000c*/ 	.word	0x00000000
        /*0010*/ 	.short	0x0004
        /*0012*/ 	.short	0x001c
        /*0014*/ 	.byte	0x00, 0xf0, 0x11, 0x00


	//----- nvinfo : EIATTR_KPARAM_INFO
	.align		4
.L_33:
        /*0018*/ 	.byte	0x04, 0x17
        /*001a*/ 	.short	(.L_35 - .L_34)
.L_34:
        /*001c*/ 	.word	0x00000000
        /*0020*/ 	.short	0x0003
        /*0022*/ 	.short	0x0018
        /*0024*/ 	.byte	0x00, 0xf0, 0x11, 0x00


	//----- nvinfo : EIATTR_KPARAM_INFO
	.align		4
.L_35:
        /*0028*/ 	.byte	0x04, 0x17
        /*002a*/ 	.short	(.L_37 - .L_36)
.L_36:
        /*002c*/ 	.word	0x00000000
        /*0030*/ 	.short	0x0002
        /*0032*/ 	.short	0x0010
        /*0034*/ 	.byte	0x00, 0xf5, 0x21, 0x00


	//----- nvinfo : EIATTR_KPARAM_INFO
	.align		4
.L_37:
        /*0038*/ 	.byte	0x04, 0x17
        /*003a*/ 	.short	(.L_39 - .L_38)
.L_38:
        /*003c*/ 	.word	0x00000000
        /*0040*/ 	.short	0x0001
        /*0042*/ 	.short	0x0008
        /*0044*/ 	.byte	0x00, 0xf5, 0x21, 0x00


	//----- nvinfo : EIATTR_KPARAM_INFO
	.align		4
.L_39:
        /*0048*/ 	.byte	0x04, 0x17
        /*004a*/ 	.short	(.L_41 - .L_40)
.L_40:
        /*004c*/ 	.word	0x00000000
        /*0050*/ 	.short	0x0000
        /*0052*/ 	.short	0x0000
        /*0054*/ 	.byte	0x00, 0xf5, 0x21, 0x00


	//----- nvinfo : EIATTR_SPARSE_MMA_MASK
	.align		4
.L_41:
        /*0058*/ 	.byte	0x03, 0x50
        /*005a*/ 	.short	0x0000


	//----- nvinfo : EIATTR_MAXREG_COUNT
	.align		4
        /*005c*/ 	.byte	0x03, 0x1b
        /*005e*/ 	.short	0x00ff


	//----- nvinfo : EIATTR_MERCURY_ISA_VERSION
	.align		4
        /*0060*/ 	.byte	0x03, 0x5f
        /*0062*/ 	.short	0x0101


	//----- nvinfo : EIATTR_VRC_CTA_INIT_COUNT
	.align		4
        /*0064*/ 	.byte	0x02, 0x4a
	.zero		1
	.zero		1


	//----- nvinfo : EIATTR_EXIT_INSTR_OFFSETS
	.align		4
        /*0068*/ 	.byte	0x04, 0x1c
        /*006a*/ 	.short	(.L_43 - .L_42)


	//   ....[0]....
.L_42:
        /*006c*/ 	.word	0x000000c0


	//   ....[1]....
        /*0070*/ 	.word	0x000008d0


	//----- nvinfo : EIATTR_CBANK_PARAM_SIZE
	.align		4
.L_43:
        /*0074*/ 	.byte	0x03, 0x19
        /*0076*/ 	.short	0x0020


	//----- nvinfo : EIATTR_PARAM_CBANK
	.align		4
        /*0078*/ 	.byte	0x04, 0x0a
        /*007a*/ 	.short	(.L_45 - .L_44)
	.align		4
.L_44:
        /*007c*/ 	.word	index@(.nv.constant0._Z10cuda_helloIfEvPT_S1_S1_ii)
        /*0080*/ 	.short	0x0380
        /*0082*/ 	.short	0x0020


	//----- nvinfo : EIATTR_SW_WAR
	.align		4
.L_45:
        /*0084*/ 	.byte	0x04, 0x36
        /*0086*/ 	.short	(.L_47 - .L_46)
.L_46:
        /*0088*/ 	.word	0x00000008
.L_47:


//--------------------- .nv.callgraph             --------------------------
	.section	.nv.callgraph,"",@"SHT_CUDA_CALLGRAPH"
	.align	4
	.sectionentsize	8
	.align		4
        /*0000*/ 	.word	0x00000000
	.align		4
        /*0004*/ 	.word	0xffffffff
	.align		4
        /*0008*/ 	.word	0x00000000
	.align		4
        /*000c*/ 	.word	0xfffffffe
	.align		4
        /*0010*/ 	.word	0x00000000
	.align		4
        /*0014*/ 	.word	0xfffffffd
	.align		4
        /*0018*/ 	.word	0x00000000
	.align		4
        /*001c*/ 	.word	0xfffffffc


//--------------------- .text._Z10cuda_helloIdEvPT_S1_S1_ii --------------------------
	.section	.text._Z10cuda_helloIdEvPT_S1_S1_ii,"ax",@progbits
	.align	128
        .global         _Z10cuda_helloIdEvPT_S1_S1_ii
        .type           _Z10cuda_helloIdEvPT_S1_S1_ii,@function
        .size           _Z10cuda_helloIdEvPT_S1_S1_ii,(.L_x_10 - _Z10cuda_helloIdEvPT_S1_S1_ii)
        .other          _Z10cuda_helloIdEvPT_S1_S1_ii,@"STO_CUDA_ENTRY STV_DEFAULT"
_Z10cuda_helloIdEvPT_S1_S1_ii:
.text._Z10cuda_helloIdEvPT_S1_S1_ii:
[----:B------:R-:W-:Y:S01]  /*0000*/  LDC R1, c[0x0][0x37c] ;  /* 0x0000df00ff017b82 */ /* 0x000fe20000000800 */
[----:B------:R-:W0:Y:S01]  /*0010*/  S2R R3, SR_CTAID.Y ;  /* 0x0000000000037919 */ /* 0x000e220000002600 */
[----:B------:R-:W1:Y:S06]  /*0020*/  LDCU UR4, c[0x0][0x360] ;  /* 0x00006c00ff0477ac */ /* 0x000e6c0008000800 */
[----:B------:R-:W2:Y:S01]  /*0030*/  LDC.64 R6, c[0x0][0x398] ;  /* 0x0000e600ff067b82 */ /* 0x000ea20000000a00 */
[----:B------:R-:W0:Y:S01]  /*0040*/  S2R R2, SR_TID.Y ;  /* 0x0000000000027919 */ /* 0x000e220000002200 */
[----:B------:R-:W0:Y:S01]  /*0050*/  LDCU UR5, c[0x0][0x364] ;  /* 0x00006c80ff0577ac */ /* 0x000e220008000800 */
[----:B------:R-:W1:Y:S01]  /*0060*/  S2R R0, SR_CTAID.X ;  /* 0x0000000000007919 */ /* 0x000e620000002500 */
[----:B------:R-:W1:Y:S01]  /*0070*/  S2R R5, SR_TID.X ;  /* 0x0000000000057919 */ /* 0x000e620000002100 */
[----:B0-----:R-:W-:-:S05]  /*0080*/  IMAD R3, R3, UR5, R2 ;  /* 0x0000000503037c24 */ /* 0x001fca000f8e0202 */
[----:B--2---:R-:W-:Y:S01]  /*0090*/  ISETP.GE.AND P0, PT, R3, R7, PT ;  /* 0x000000070300720c */ /* 0x004fe20003f06270 */
[----:B-1----:R-:W-:-:S05]  /*00a0*/  IMAD R0, R0, UR4, R5 ;  /* 0x0000000400007c24 */ /* 0x002fca000f8e0205 */
[----:B------:R-:W-:-:S13]  /*00b0*/  ISETP.GE.OR P0, PT, R0, R6, P0 ;  /* 0x000000060000720c */ /* 0x000fda0000706670 */
[----:B------:R-:W-:Y:S05]  /*00c0*/  @P0 EXIT ;  /* 0x000000000000094d */ /* 0x000fea0003800000 */
[----:B------:R-:W-:Y:S01]  /*00d0*/  ISETP.GE.AND P0, PT, R6, 0x1, PT ;  /* 0x000000010600780c */ /* 0x000fe20003f06270 */
[----:B------:R-:W0:Y:S01]  /*00e0*/  LDCU.64 UR4, c[0x0][0x358] ;  /* 0x00006b00ff0477ac */ /* 0x000e220008000a00 */
[----:B------:R-:W-:-:S11]  /*00f0*/  CS2R R18, SRZ ;  /* 0x0000000000127805 */ /* 0x000fd6000001ff00 */
[----:B------:R-:W-:Y:S05]  /*0100*/  @!P0 BRA `(.L_x_0) ;  /* 0x0000000400e08947 */ /* 0x000fea0003800000 */
[C---:B------:R-:W-:Y:S01]  /*0110*/  ISETP.GE.U32.AND P1, PT, R6.reuse, 0x8, PT ;  /* 0x000000080600780c */ /* 0x040fe20003f26070 */
[----:B------:R-:W-:Y:S01]  /*0120*/  HFMA2 R5, -RZ, RZ, 0, 0 ;  /* 0x00000000ff057431 */ /* 0x000fe200000001ff */
[----:B------:R-:W-:Y:S01]  /*0130*/  LOP3.LUT R2, R6, 0x7, RZ, 0xc0, !PT ;  /* 0x0000000706027812 */ /* 0x000fe200078ec0ff */
[----:B------:R-:W-:Y:S01]  /*0140*/  IMAD R4, R3, R6, RZ ;  /* 0x0000000603047224 */ /* 0x000fe200078e02ff */
[----:B------:R-:W-:Y:S02]  /*0150*/  CS2R R18, SRZ ;  /* 0x0000000000127805 */ /* 0x000fe4000001ff00 */
[----:B------:R-:W-:-:S07]  /*0160*/  ISETP.NE.AND P0, PT, R2, RZ, PT ;  /* 0x000000ff0200720c */ /* 0x000fce0003f05270 */
[----:B------:R-:W-:Y:S06]  /*0170*/  @!P1 BRA `(.L_x_1) ;  /* 0x0000000000c49947 */ /* 0x000fec0003800000 */
[----:B------:R-:W1:Y:S01]  /*0180*/  LDC.64 R8, c[0x0][0x380] ;  /* 0x0000e000ff087b82 */ /* 0x000e620000000a00 */
[----:B------:R-:W-:Y:S01]  /*0190*/  LOP3.LUT R5, R6, 0x7ffffff8, RZ, 0xc0, !PT ;  /* 0x7ffffff806057812 */ /* 0x000fe200078ec0ff */
[----:B------:R-:W-:Y:S01]  /*01a0*/  IMAD.MOV.U32 R28, RZ, RZ, R0 ;  /* 0x000000ffff1c7224 */ /* 0x000fe200078e0000 */
[----:B------:R-:W-:-:S03]  /*01b0*/  CS2R R18, SRZ ;  /* 0x0000000000127805 */ /* 0x000fc6000001ff00 */
[----:B------:R-:W-:Y:S02]  /*01c0*/  IMAD.MOV R24, RZ, RZ, -R5 ;  /* 0x000000ffff187224 */ /* 0x000fe400078e0a05 */
[----:B-1----:R-:W-:-:S03]  /*01d0*/  IMAD.WIDE.U32 R8, R4, 0x8, R8 ;  /* 0x0000000804087825 */ /* 0x002fc600078e0008 */
[----:B------:R-:W-:-:S04]  /*01e0*/  IADD3 R10, P1, PT, R8, 0x20, RZ ;  /* 0x00000020080a7810 */ /* 0x000fc80007f3e0ff */
[----:B------:R-:W-:-:S09]  /*01f0*/  IADD3.X R11, PT, PT, RZ, R9, RZ, P1, !PT ;  /* 0x00000009ff0b7210 */ /* 0x000fd20000ffe4ff */
.L_x_2:
[----:B------:R-:W1:Y:S01]  /*0200*/  LDC.64 R22, c[0x0][0x388] ;  /* 0x0000e200ff167b82 */ /* 0x000e620000000a00 */
[----:B------:R-:W-:Y:S01]  /*0210*/  MOV R8, R10 ;  /* 0x0000000a00087202 */ /* 0x000fe20000000f00 */
[----:B------:R-:W-:-:S05]  /*0220*/  IMAD.MOV.U32 R9, RZ, RZ, R11 ;  /* 0x000000ffff097224 */ /* 0x000fca00078e000b */
[----:B0-----:R-:W2:Y:S04]  /*0230*/  LDG.E.64 R14, desc[UR4][R8.64+-0x20] ;  /* 0xffffe004080e7981 */ /* 0x001ea8000c1e1b00 */
[----:B------:R-:W3:Y:S01]  /*0240*/  LDG.E.64 R10, desc[UR4][R8.64+-0x18] ;  /* 0xffffe804080a7981 */ /* 0x000ee2000c1e1b00 */
[----:B-1----:R-:W-:-:S05]  /*0250*/  IMAD.WIDE R22, R28, 0x8, R22 ;  /* 0x000000081c167825 */ /* 0x002fca00078e0216 */
[----:B------:R-:W2:Y:S01]  /*0260*/  LDG.E.64 R12, desc[UR4][R22.64] ;  /* 0x00000004160c7981 */ /* 0x000ea2000c1e1b00 */
[----:B------:R-:W-:-:S05]  /*0270*/  IMAD.WIDE R26, R7, 0x8, R22 ;  /* 0x00000008071a7825 */ /* 0x000fca00078e0216 */
[----:B------:R-:W3:Y:S01]  /*0280*/  LDG.E.64 R16, desc[UR4][R26.64] ;  /* 0x000000041a107981 */ /* 0x000ee2000c1e1b00 */
[----:B------:R-:W-:Y:S01]  /*0290*/  IMAD.WIDE R20, R7, 0x8, R26 ;  /* 0x0000000807147825 */ /* 0x000fe200078e021a */
[----:B--2---:R-:W-:Y:S02]  /*02a0*/  DFMA R18, R14, R12, R18 ;  /* 0x0000000c0e12722b */ /* 0x004fe40000000012 */
[----:B------:R-:W2:Y:S04]  /*02b0*/  LDG.E.64 R14, desc[UR4][R8.64+-0x10] ;  /* 0xfffff004080e7981 */ /* 0x000ea8000c1e1b00 */
[----:B------:R0:W2:Y:S02]  /*02c0*/  LDG.E.64 R12, desc[UR4][R20.64] ;  /* 0x00000004140c7981 */ /* 0x0000a4000c1e1b00 */
[----:B---3--:R-:W-:-:S02]  /*02d0*/  DFMA R16, R10, R16, R18 ;  /* 0x000000100a10722b */ /* 0x008fc40000000012 */
[----:B------:R-:W3:Y:S01]  /*02e0*/  LDG.E.64 R10, desc[UR4][R8.64+-0x8] ;  /* 0xfffff804080a7981 */ /* 0x000ee2000c1e1b00 */
[----:B0-----:R-:W-:-:S05]  /*02f0*/  IMAD.WIDE R20, R7, 0x8, R20 ;  /* 0x0000000807147825 */ /* 0x001fca00078e0214 */
[----:B------:R-:W3:Y:S01]  /*0300*/  LDG.E.64 R18, desc[UR4][R20.64] ;  /* 0x0000000414127981 */ /* 0x000ee2000c1e1b00 */
[C---:B------:R-:W-:Y:S01]  /*0310*/  IMAD.WIDE R22, R7.reuse, 0x8, R20 ;  /* 0x0000000807167825 */ /* 0x040fe200078e0214 */
[----:B--2---:R-:W-:Y:S02]  /*0320*/  DFMA R12, R14, R12, R16 ;  /* 0x0000000c0e0c722b */ /* 0x004fe40000000010 */
[----:B------:R-:W2:Y:S04]  /*0330*/  LDG.E.64 R16, desc[UR4][R8.64] ;  /* 0x0000000408107981 */ /* 0x000ea8000c1e1b00 */
[----:B------:R-:W2:Y:S01]  /*0340*/  LDG.E.64 R14, desc[UR4][R22.64] ;  /* 0x00000004160e7981 */ /* 0x000ea2000c1e1b00 */
[----:B------:R-:W-:Y:S01]  /*0350*/  IMAD.WIDE R26, R7, 0x8, R22 ;  /* 0x00000008071a7825 */ /* 0x000fe200078e0216 */
[----:B---3--:R-:W-:-:S02]  /*0360*/  DFMA R18, R10, R18, R12 ;  /* 0x000000120a12722b */ /* 0x008fc4000000000c */
[----:B------:R-:W3:Y:S04]  /*0370*/  LDG.E.64 R22, desc[UR4][R8.64+0x18] ;  /* 0x0000180408167981 */ /* 0x000ee8000c1e1b00 */
[----:B------:R-:W4:Y:S04]  /*0380*/  LDG.E.64 R10, desc[UR4][R8.64+0x8] ;  /* 0x00000804080a7981 */ /* 0x000f28000c1e1b00 */
[----:B------:R0:W4:Y:S02]  /*0390*/  LDG.E.64 R12, desc[UR4][R26.64] ;  /* 0x000000041a0c7981 */ /* 0x000124000c1e1b00 */
[----:B0-----:R-:W-:-:S04]  /*03a0*/  IMAD.WIDE R26, R7, 0x8, R26 ;  /* 0x00000008071a7825 */ /* 0x001fc800078e021a */
[----:B------:R-:W-:-:S06]  /*03b0*/  IMAD.WIDE R20, R7, 0x8, R26 ;  /* 0x0000000807147825 */ /* 0x000fcc00078e021a */
[----:B------:R-:W3:Y:S01]  /*03c0*/  LDG.E.64 R20, desc[UR4][R20.64] ;  /* 0x0000000414147981 */ /* 0x000ee2000c1e1b00 */
[----:B--2---:R-:W-:-:S03]  /*03d0*/  DFMA R14, R16, R14, R18 ;  /* 0x0000000e100e722b */ /* 0x004fc60000000012 */
[----:B------:R-:W2:Y:S04]  /*03e0*/  LDG.E.64 R16, desc[UR4][R8.64+0x10] ;  /* 0x0000100408107981 */ /* 0x000ea8000c1e1b00 */
[----:B------:R-:W2:Y:S01]  /*03f0*/  LDG.E.64 R18, desc[UR4][R26.64] ;  /* 0x000000041a127981 */ /* 0x000ea2000c1e1b00 */
[----:B------:R-:W-:-:S04]  /*0400*/  IADD3 R24, PT, PT, R24, 0x8, RZ ;  /* 0x0000000818187810 */ /* 0x000fc80007ffe0ff */
[----:B------:R-:W-:Y:S01]  /*0410*/  ISETP.NE.AND P1, PT, R24, RZ, PT ;  /* 0x000000ff1800720c */ /* 0x000fe20003f25270 */
[----:B----4-:R-:W-:Y:S01]  /*0420*/  DFMA R10, R10, R12, R14 ;  /* 0x0000000c0a0a722b */ /* 0x010fe2000000000e */
[----:B------:R-:W-:-:S07]  /*0430*/  LEA R28, R7, R28, 0x3 ;  /* 0x0000001c071c7211 */ /* 0x000fce00078e18ff */
[----:B--2---:R-:W-:Y:S01]  /*0440*/  DFMA R18, R16, R18, R10 ;  /* 0x000000121012722b */ /* 0x004fe2000000000a */
[----:B------:R-:W-:-:S07]  /*0450*/  IADD3 R10, P2, PT, R8, 0x40, RZ ;  /* 0x00000040080a7810 */ /* 0x000fce0007f5e0ff */
[----:B---3--:R-:W-:Y:S01]  /*0460*/  DFMA R18, R22, R20, R18 ;  /* 0x000000141612722b */ /* 0x008fe20000000012 */
[----:B------:R-:W-:Y:S01]  /*0470*/  IMAD.X R11, RZ, RZ, R9, P2 ;  /* 0x000000ffff0b7224 */ /* 0x000fe200010e0609 */
[----:B------:R-:W-:Y:S09]  /*0480*/  @P1 BRA `(.L_x_2) ;  /* 0xfffffffc005c1947 */ /* 0x000ff2000383ffff */
.L_x_1:
[----:B------:R-:W-:Y:S05]  /*0490*/  @!P0 BRA `(.L_x_0) ;  /* 0x0000000000fc8947 */ /* 0x000fea0003800000 */
[----:B------:R-:W-:Y:S02]  /*04a0*/  ISETP.GE.U32.AND P1, PT, R2, 0x4, PT ;  /* 0x000000040200780c */ /* 0x000fe40003f26070 */
[----:B------:R-:W-:-:S04]  /*04b0*/  LOP3.LUT R26, R6, 0x3, RZ, 0xc0, !PT ;  /* 0x00000003061a7812 */ /* 0x000fc800078ec0ff */
[----:B------:R-:W-:-:S07]  /*04c0*/  ISETP.NE.AND P0, PT, R26, RZ, PT ;  /* 0x000000ff1a00720c */ /* 0x000fce0003f05270 */
[----:B------:R-:W-:Y:S06]  /*04d0*/  @!P1 BRA `(.L_x_3) ;  /* 0x00000000006c9947 */ /* 0x000fec0003800000 */
[----:B------:R-:W1:Y:S01]  /*04e0*/  LDC.64 R20, c[0x0][0x380] ;  /* 0x0000e000ff147b82 */ /* 0x000e620000000a00 */
[----:B------:R-:W2:Y:S01]  /*04f0*/  LDCU.64 UR6, c[0x0][0x380] ;  /* 0x00007000ff0677ac */ /* 0x000ea20008000a00 */
[C---:B------:R-:W-:Y:S01]  /*0500*/  IMAD.IADD R9, R4.reuse, 0x1, R5 ;  /* 0x0000000104097824 */ /* 0x040fe200078e0205 */
[----:B------:R-:W-:Y:S01]  /*0510*/  IADD3 R2, P1, PT, R4, R5, RZ ;  /* 0x0000000504027210 */ /* 0x000fe20007f3e0ff */
[----:B------:R-:W-:-:S04]  /*0520*/  IMAD R13, R5, R7, R0 ;  /* 0x00000007050d7224 */ /* 0x000fc800078e0200 */
[----:B------:R-:W3:Y:S01]  /*0530*/  LDC.64 R10, c[0x0][0x388] ;  /* 0x0000e200ff0a7b82 */ /* 0x000ee20000000a00 */
[----:B-1----:R-:W-:Y:S01]  /*0540*/  IMAD.WIDE.U32 R20, R9, 0x8, R20 ;  /* 0x0000000809147825 */ /* 0x002fe200078e0014 */
[----:B------:R-:W-:Y:S02]  /*0550*/  IADD3.X R9, PT, PT, RZ, RZ, RZ, P1, !PT ;  /* 0x000000ffff097210 */ /* 0x000fe40000ffe4ff */
[----:B--2---:R-:W-:-:S03]  /*0560*/  LEA R28, P1, R2, UR6, 0x3 ;  /* 0x00000006021c7c11 */ /* 0x004fc6000f8218ff */
[----:B0-----:R-:W2:Y:S01]  /*0570*/  LDG.E.64 R20, desc[UR4][R20.64] ;  /* 0x0000000414147981 */ /* 0x001ea2000c1e1b00 */
[----:B---3--:R-:W-:Y:S01]  /*0580*/  IMAD.WIDE R10, R13, 0x8, R10 ;  /* 0x000000080d0a7825 */ /* 0x008fe200078e020a */
[----:B------:R-:W-:-:S04]  /*0590*/  LEA.HI.X R29, R2, UR7, R9, 0x3, P1 ;  /* 0x00000007021d7c11 */ /* 0x000fc800088f1c09 */
[----:B------:R-:W2:Y:S01]  /*05a0*/  LDG.E.64 R22, desc[UR4][R10.64] ;  /* 0x000000040a167981 */ /* 0x000ea2000c1e1b00 */
[----:B------:R-:W-:-:S03]  /*05b0*/  IMAD.WIDE R12, R7, 0x8, R10 ;  /* 0x00000008070c7825 */ /* 0x000fc600078e020a */
[----:B------:R-:W3:Y:S04]  /*05c0*/  LDG.E.64 R14, desc[UR4][R28.64+0x8] ;  /* 0x000008041c0e7981 */ /* 0x000ee8000c1e1b00 */
[----:B------:R-:W3:Y:S01]  /*05d0*/  LDG.E.64 R16, desc[UR4][R12.64] ;  /* 0x000000040c107981 */ /* 0x000ee2000c1e1b00 */
[----:B------:R-:W-:-:S03]  /*05e0*/  IMAD.WIDE R8, R7, 0x8, R12 ;  /* 0x0000000807087825 */ /* 0x000fc600078e020c */
[----:B------:R-:W4:Y:S01]  /*05f0*/  LDG.E.64 R10, desc[UR4][R28.64+0x10] ;  /* 0x000010041c0a7981 */ /* 0x000f22000c1e1b00 */
[----:B------:R-:W-:-:S03]  /*0600*/  IMAD.WIDE R24, R7, 0x8, R8 ;  /* 0x0000000807187825 */ /* 0x000fc600078e0208 */
[----:B------:R-:W4:Y:S04]  /*0610*/  LDG.E.64 R12, desc[UR4][R8.64] ;  /* 0x00000004080c7981 */ /* 0x000f28000c1e1b00 */
[----:B------:R-:W5:Y:S04]  /*0620*/  LDG.E.64 R24, desc[UR4][R24.64] ;  /* 0x0000000418187981 */ /* 0x000f68000c1e1b00 */
[----:B------:R-:W5:Y:S01]  /*0630*/  LDG.E.64 R8, desc[UR4][R28.64+0x18] ;  /* 0x000018041c087981 */ /* 0x000f62000c1e1b00 */
[----:B------:R-:W-:Y:S01]  /*0640*/  VIADD R5, R5, 0x4 ;  /* 0x0000000405057836 */ /* 0x000fe20000000000 */
[----:B--2---:R-:W-:-:S08]  /*0650*/  DFMA R20, R20, R22, R18 ;  /* 0x000000161414722b */ /* 0x004fd00000000012 */
[----:B---3--:R-:W-:-:S08]  /*0660*/  DFMA R14, R14, R16, R20 ;  /* 0x000000100e0e722b */ /* 0x008fd00000000014 */
[----:B----4-:R-:W-:-:S08]  /*0670*/  DFMA R10, R10, R12, R14 ;  /* 0x0000000c0a0a722b */ /* 0x010fd0000000000e */
[----:B-----5:R-:W-:-:S11]  /*0680*/  DFMA R18, R8, R24, R10 ;  /* 0x000000180812722b */ /* 0x020fd6000000000a */
.L_x_3:
[----:B------:R-:W-:Y:S05]  /*0690*/  @!P0 BRA `(.L_x_0) ;  /* 0x00000000007c8947 */ /* 0x000fea0003800000 */
[----:B------:R-:W-:Y:S01]  /*06a0*/  ISETP.NE.AND P1, PT, R26, 0x1, PT ;  /* 0x000000011a00780c */ /* 0x000fe20003f25270 */
[----:B------:R-:W1:Y:S01]  /*06b0*/  LDC.64 R14, c[0x0][0x380] ;  /* 0x0000e000ff0e7b82 */ /* 0x000e620000000a00 */
[----:B------:R-:W-:-:S04]  /*06c0*/  LOP3.LUT R2, R6, 0x1, RZ, 0xc0, !PT ;  /* 0x0000000106027812 */ /* 0x000fc800078ec0ff */
[----:B------:R-:W-:-:S03]  /*06d0*/  ISETP.NE.U32.AND P0, PT, R2, 0x1, PT ;  /* 0x000000010200780c */ /* 0x000fc60003f05070 */
[----:B------:R-:W2:Y:S04]  /*06e0*/  LDC.64 R20, c[0x0][0x388] ;  /* 0x0000e200ff147b82 */ /* 0x000ea80000000a00 */
[C---:B------:R-:W-:Y:S01]  /*06f0*/  @P1 IADD3 R11, PT, PT, R4.reuse, R5, RZ ;  /* 0x00000005040b1210 */ /* 0x040fe20007ffe0ff */
[C---:B------:R-:W-:Y:S01]  /*0700*/  @P1 IMAD R23, R5.reuse, R7, R0 ;  /* 0x0000000705171224 */ /* 0x040fe200078e0200 */
[----:B------:R-:W-:Y:S01]  /*0710*/  @P1 IADD3 R2, P2, PT, R4, R5, RZ ;  /* 0x0000000504021210 */ /* 0x000fe20007f5e0ff */
[----:B------:R-:W-:Y:S01]  /*0720*/  @P1 VIADD R5, R5, 0x2 ;  /* 0x0000000205051836 */ /* 0x000fe20000000000 */
[----:B------:R-:W3:Y:S02]  /*0730*/  @P1 LDC.64 R16, c[0x0][0x380] ;  /* 0x0000e000ff101b82 */ /* 0x000ee40000000a00 */
[----:B------:R-:W-:-:S06]  /*0740*/  @P1 IADD3.X R24, PT, PT, RZ, RZ, RZ, P2, !PT ;  /* 0x000000ffff181210 */ /* 0x000fcc00017fe4ff */
[----:B------:R-:W4:Y:S01]  /*0750*/  LDC.64 R12, c[0x0][0x380] ;  /* 0x0000e000ff0c7b82 */ /* 0x000f220000000a00 */
[----:B-1----:R-:W-:-:S07]  /*0760*/  @P1 IMAD.WIDE.U32 R14, R11, 0x8, R14 ;  /* 0x000000080b0e1825 */ /* 0x002fce00078e000e */
[----:B------:R-:W1:Y:S01]  /*0770*/  LDC.64 R8, c[0x0][0x388] ;  /* 0x0000e200ff087b82 */ /* 0x000e620000000a00 */
[----:B--2---:R-:W-:Y:S01]  /*0780*/  @P1 IMAD.WIDE R20, R23, 0x8, R20 ;  /* 0x0000000817141825 */ /* 0x004fe200078e0214 */
[----:B0-----:R-:W2:Y:S04]  /*0790*/  @P1 LDG.E.64 R14, desc[UR4][R14.64] ;  /* 0x000000040e0e1981 */ /* 0x001ea8000c1e1b00 */
[----:B------:R-:W2:Y:S01]  /*07a0*/  @P1 LDG.E.64 R10, desc[UR4][R20.64] ;  /* 0x00000004140a1981 */ /* 0x000ea2000c1e1b00 */
[----:B---3--:R-:W-:Y:S01]  /*07b0*/  @P1 LEA R16, P2, R2, R16, 0x3 ;  /* 0x0000001002101211 */ /* 0x008fe200078418ff */
[----:B------:R-:W-:-:S03]  /*07c0*/  @P1 IMAD.WIDE R22, R7, 0x8, R20 ;  /* 0x0000000807161825 */ /* 0x000fc600078e0214 */
[----:B------:R-:W-:Y:S01]  /*07d0*/  @P1 LEA.HI.X R17, R2, R17, R24, 0x3, P2 ;  /* 0x0000001102111211 */ /* 0x000fe200010f1c18 */
[----:B------:R-:W-:Y:S01]  /*07e0*/  @!P0 IMAD R7, R5, R7, R0 ;  /* 0x0000000705078224 */ /* 0x000fe200078e0200 */
[----:B------:R-:W-:Y:S02]  /*07f0*/  @!P0 IADD3 R25, PT, PT, R4, R5, RZ ;  /* 0x0000000504198210 */ /* 0x000fe40007ffe0ff */
[----:B------:R-:W3:Y:S04]  /*0800*/  @P1 LDG.E.64 R4, desc[UR4][R22.64] ;  /* 0x0000000416041981 */ /* 0x000ee8000c1e1b00 */
[----:B------:R-:W3:Y:S01]  /*0810*/  @P1 LDG.E.64 R16, desc[UR4][R16.64+0x8] ;  /* 0x0000080410101981 */ /* 0x000ee2000c1e1b00 */
[----:B----4-:R-:W-:-:S04]  /*0820*/  @!P0 IMAD.WIDE.U32 R12, R25, 0x8, R12 ;  /* 0x00000008190c8825 */ /* 0x010fc800078e000c */
[----:B-1----:R-:W-:Y:S02]  /*0830*/  @!P0 IMAD.WIDE R8, R7, 0x8, R8 ;  /* 0x0000000807088825 */ /* 0x002fe400078e0208 */
[----:B------:R-:W4:Y:S04]  /*0840*/  @!P0 LDG.E.64 R12, desc[UR4][R12.64] ;  /* 0x000000040c0c8981 */ /* 0x000f28000c1e1b00 */
[----:B------:R-:W4:Y:S01]  /*0850*/  @!P0 LDG.E.64 R8, desc[UR4][R8.64] ;  /* 0x0000000408088981 */ /* 0x000f22000c1e1b00 */
[----:B--2---:R-:W-:-:S08]  /*0860*/  @P1 DFMA R10, R14, R10, R18 ;  /* 0x0000000a0e0a122b */ /* 0x004fd00000000012 */
[----:B---3--:R-:W-:-:S08]  /*0870*/  @P1 DFMA R18, R16, R4, R10 ;  /* 0x000000041012122b */ /* 0x008fd0000000000a */
[----:B----4-:R-:W-:-:S11]  /*0880*/  @!P0 DFMA R18, R12, R8, R18 ;  /* 0x000000080c12822b */ /* 0x010fd60000000012 */
.L_x_0:
[----:B------:R-:W1:Y:S01]  /*0890*/  LDC.64 R4, c[0x0][0x390] ;  /* 0x0000e400ff047b82 */ /* 0x000e620000000a00 */
[----:B------:R-:W-:-:S04]  /*08a0*/  IMAD R3, R3, R6, R0 ;  /* 0x0000000603037224 */ /* 0x000fc800078e0200 */
[----:B-1----:R-:W-:-:S05]  /*08b0*/  IMAD.WIDE R2, R3, 0x8, R4 ;  /* 0x0000000803027825 */ /* 0x002fca00078e0204 */
[----:B0-----:R-:W-:Y:S01]  /*08c0*/  STG.E.64 desc[UR4][R2.64], R18 ;  /* 0x0000001202007986 */ /* 0x001fe2000c101b04 */
[----:B------:R-:W-:Y:S05]  /*08d0*/  EXIT ;  /* 0x000000000000794d */ /* 0x000fea0003800000 */
.L_x_4:
[----:B------:R-:W-:-:S00]  /*08e0*/  BRA `(.L_x_4) ;  /* 0xfffffffc00fc7947 */ /* 0x000fc0000383ffff */
[----:B------:R-:W-:-:S00]  /*08f0*/  NOP ;  /* 0x0000000000007918 */ /* 0x000fc00000000000 */
        /* <DEDUP_REMOVED lines=8> */
.L_x_10:


//--------------------- .text._Z10cuda_helloIfEvPT_S1_S1_ii --------------------------
	.section	.text._Z10cuda_helloIfEvPT_S1_S1_ii,"ax",@progbits
	.align	128
        .global         _Z10cuda_helloIfEvPT_S1_S1_ii
        .type           _Z10cuda_helloIfEvPT_S1_S1_ii,@function
        .size           _Z10cuda_helloIfEvPT_S1_S1_ii,(.L_x_11 - _Z10cuda_helloIfEvPT_S1_S1_ii)
        .other          _Z10cuda_helloIfEvPT_S1_S1_ii,@"STO_CUDA_ENTRY STV_DEFAULT"
_Z10cuda_helloIfEvPT_S1_S1_ii:
.text._Z10cuda_helloIfEvPT_S1_S1_ii:
        /* <DEDUP_REMOVED lines=15> */
[----:B------:R-:W-:-:S11]  /*00f0*/  HFMA2 R24, -RZ, RZ, 0, 0 ;  /* 0x00000000ff187431 */ /* 0x000fd600000001ff */
[----:B------:R-:W-:Y:S05]  /*0100*/  @!P0 BRA `(.L_x_5) ;  /* 0x0000000400e08947 */ /* 0x000fea0003800000 */
[C---:B------:R-:W-:Y:S01]  /*0110*/  ISETP.GE.U32.AND P1, PT, R2.reuse, 0x8, PT ;  /* 0x000000080200780c */ /* 0x040fe20003f26070 */
[----:B------:R-:W-:Y:S01]  /*0120*/  IMAD R20, R19, R2, RZ ;  /* 0x0000000213147224 */ /* 0x000fe200078e02ff */
[----:B------:R-:W-:Y:S02]  /*0130*/  LOP3.LUT R27, R2, 0x7, RZ, 0xc0, !PT ;  /* 0x00000007021b7812 */ /* 0x000fe400078ec0ff */
[----:B------:R-:W-:Y:S02]  /*0140*/  MOV R24, RZ ;  /* 0x000000ff00187202 */ /* 0x000fe40000000f00 */
[----:B------:R-:W-:Y:S02]  /*0150*/  ISETP.NE.AND P0, PT, R27, RZ, PT ;  /* 0x000000ff1b00720c */ /* 0x000fe40003f05270 */
[----:B------:R-:W-:-:S05]  /*0160*/  MOV R21, RZ ;  /* 0x000000ff00157202 */ /* 0x000fca0000000f00 */
[----:B------:R-:W-:Y:S06]  /*0170*/  @!P1 BRA `(.L_x_6) ;  /* 0x0000000000c49947 */ /* 0x000fec0003800000 */
[----:B------:R-:W1:Y:S01]  /*0180*/  LDC.64 R4, c[0x0][0x380] ;  /* 0x0000e000ff047b82 */ /* 0x000e620000000a00 */
[----:B------:R-:W-:Y:S02]  /*0190*/  LOP3.LUT R21, R2, 0x7ffffff8, RZ, 0xc0, !PT ;  /* 0x7ffffff802157812 */ /* 0x000fe400078ec0ff */
[----:B------:R-:W-:Y:S02]  /*01a0*/  MOV R24, RZ ;  /* 0x000000ff00187202 */ /* 0x000fe40000000f00 */
[----:B------:R-:W-:Y:S02]  /*01b0*/  MOV R18, R0 ;  /* 0x0000000000127202 */ /* 0x000fe40000000f00 */
[----:B------:R-:W-:Y:S01]  /*01c0*/  IADD3 R22, PT, PT, -R21, RZ, RZ ;  /* 0x000000ff15167210 */ /* 0x000fe20007ffe1ff */
[----:B-1----:R-:W-:-:S03]  /*01d0*/  IMAD.WIDE.U32 R4, R20, 0x4, R4 ;  /* 0x0000000414047825 */ /* 0x002fc600078e0004 */
[----:B------:R-:W-:-:S04]  /*01e0*/  IADD3 R6, P1, PT, R4, 0x10, RZ ;  /* 0x0000001004067810 */ /* 0x000fc80007f3e0ff */
[----:B------:R-:W-:-:S09]  /*01f0*/  IADD3.X R7, PT, PT, RZ, R5, RZ, P1, !PT ;  /* 0x00000005ff077210 */ /* 0x000fd20000ffe4ff */
.L_x_7:
[----:B------:R-:W1:Y:S01]  /*0200*/  LDC.64 R16, c[0x0][0x388] ;  /* 0x0000e200ff107b82 */ /* 0x000e620000000a00 */
[----:B------:R-:W-:Y:S02]  /*0210*/  MOV R4, R6 ;  /* 0x0000000600047202 */ /* 0x000fe40000000f00 */
[----:B------:R-:W-:-:S05]  /*0220*/  MOV R5, R7 ;  /* 0x0000000700057202 */ /* 0x000fca0000000f00 */
[----:B0-----:R-:W2:Y:S04]  /*0230*/  LDG.E R25, desc[UR4][R4.64+-0x10] ;  /* 0xfffff00404197981 */ /* 0x001ea8000c1e1900 */
[----:B------:R-:W3:Y:S04]  /*0240*/  LDG.E R23, desc[UR4][R4.64+-0xc] ;  /* 0xfffff40404177981 */ /* 0x000ee8000c1e1900 */
[----:B------:R-:W4:Y:S04]  /*0250*/  LDG.E R29, desc[UR4][R4.64+-0x8] ;  /* 0xfffff804041d7981 */ /* 0x000f28000c1e1900 */
[----:B------:R-:W5:Y:S01]  /*0260*/  LDG.E R28, desc[UR4][R4.64+-0x4] ;  /* 0xfffffc04041c7981 */ /* 0x000f62000c1e1900 */
[----:B-1----:R-:W-:-:S05]  /*0270*/  IMAD.WIDE R16, R18, 0x4, R16 ;  /* 0x0000000412107825 */ /* 0x002fca00078e0210 */
[----:B------:R0:W2:Y:S01]  /*0280*/  LDG.E R26, desc[UR4][R16.64] ;  /* 0x00000004101a7981 */ /* 0x0000a2000c1e1900 */
[----:B------:R-:W-:-:S04]  /*0290*/  IMAD.WIDE R14, R3, 0x4, R16 ;  /* 0x00000004030e7825 */ /* 0x000fc800078e0210 */
[C---:B------:R-:W-:Y:S02]  /*02a0*/  IMAD.WIDE R6, R3.reuse, 0x4, R14 ;  /* 0x0000000403067825 */ /* 0x040fe400078e020e */
[----:B------:R-:W3:Y:S02]  /*02b0*/  LDG.E R14, desc[UR4][R14.64] ;  /* 0x000000040e0e7981 */ /* 0x000ee4000c1e1900 */
[C---:B------:R-:W-:Y:S02]  /*02c0*/  IMAD.WIDE R10, R3.reuse, 0x4, R6 ;  /* 0x00000004030a7825 */ /* 0x040fe400078e0206 */
[----:B------:R-:W4:Y:S02]  /*02d0*/  LDG.E R6, desc[UR4][R6.64] ;  /* 0x0000000406067981 */ /* 0x000f24000c1e1900 */
[C---:B------:R-:W-:Y:S02]  /*02e0*/  IMAD.WIDE R8, R3.reuse, 0x4, R10 ;  /* 0x0000000403087825 */ /* 0x040fe400078e020a */
[----:B------:R-:W5:Y:S02]  /*02f0*/  LDG.E R10, desc[UR4][R10.64] ;  /* 0x000000040a0a7981 */ /* 0x000f64000c1e1900 */
[----:B------:R-:W-:-:S02]  /*0300*/  IMAD.WIDE R12, R3, 0x4, R8 ;  /* 0x00000004030c7825 */ /* 0x000fc400078e0208 */
[----:B------:R-:W5:Y:S04]  /*0310*/  LDG.E R7, desc[UR4][R4.64] ;  /* 0x0000000404077981 */ /* 0x000f68000c1e1900 */
[----:B------:R-:W5:Y:S01]  /*0320*/  LDG.E R8, desc[UR4][R8.64] ;  /* 0x0000000408087981 */ /* 0x000f62000c1e1900 */
[----:B0-----:R-:W-:-:S03]  /*0330*/  IMAD.WIDE R16, R3, 0x4, R12 ;  /* 0x0000000403107825 */ /* 0x001fc600078e020c */
[----:B------:R-:W5:Y:S04]  /*0340*/  LDG.E R12, desc[UR4][R12.64] ;  /* 0x000000040c0c7981 */ /* 0x000f68000c1e1900 */
[----:B------:R-:W5:Y:S04]  /*0350*/  LDG.E R15, desc[UR4][R16.64] ;  /* 0x00000004100f7981 */ /* 0x000f68000c1e1900 */
[----:B------:R-:W5:Y:S04]  /*0360*/  LDG.E R9, desc[UR4][R4.64+0x4] ;  /* 0x0000040404097981 */ /* 0x000f68000c1e1900 */
[----:B------:R-:W5:Y:S01]  /*0370*/  LDG.E R11, desc[UR4][R4.64+0xc] ;  /* 0x00000c04040b7981 */ /* 0x000f62000c1e1900 */
[----:B--2---:R-:W-:Y:S01]  /*0380*/  FFMA R26, R25, R26, R24 ;  /* 0x0000001a191a7223 */ /* 0x004fe20000000018 */
[----:B------:R-:W-:-:S02]  /*0390*/  IMAD.WIDE R24, R3, 0x4, R16 ;  /* 0x0000000403187825 */ /* 0x000fc400078e0210 */
[----:B------:R-:W2:Y:S04]  /*03a0*/  LDG.E R16, desc[UR4][R4.64+0x8] ;  /* 0x0000080404107981 */ /* 0x000ea8000c1e1900 */
[----:B------:R-:W2:Y:S01]  /*03b0*/  LDG.E R24, desc[UR4][R24.64] ;  /* 0x0000000418187981 */ /* 0x000ea2000c1e1900 */
[----:B---3--:R-:W-:Y:S01]  /*03c0*/  FFMA R14, R23, R14, R26 ;  /* 0x0000000e170e7223 */ /* 0x008fe2000000001a */
[----:B------:R-:W-:-:S03]  /*03d0*/  IADD3 R22, PT, PT, R22, 0x8, RZ ;  /* 0x0000000816167810 */ /* 0x000fc60007ffe0ff */
[----:B----4-:R-:W-:Y:S01]  /*03e0*/  FFMA R29, R29, R6, R14 ;  /* 0x000000061d1d7223 */ /* 0x010fe2000000000e */
[----:B------:R-:W-:-:S03]  /*03f0*/  ISETP.NE.AND P1, PT, R22, RZ, PT ;  /* 0x000000ff1600720c */ /* 0x000fc60003f25270 */
[----:B-----5:R-:W-:Y:S01]  /*0400*/  FFMA R10, R28, R10, R29 ;  /* 0x0000000a1c0a7223 */ /* 0x020fe2000000001d */
[----:B------:R-:W-:-:S03]  /*0410*/  IADD3 R6, P2, PT, R4, 0x20, RZ ;  /* 0x0000002004067810 */ /* 0x000fc60007f5e0ff */
[----:B------:R-:W-:Y:S01]  /*0420*/  FFMA R8, R7, R8, R10 ;  /* 0x0000000807087223 */ /* 0x000fe2000000000a */
[----:B------:R-:W-:Y:S02]  /*0430*/  IADD3.X R7, PT, PT, RZ, R5, RZ, P2, !PT ;  /* 0x00000005ff077210 */ /* 0x000fe400017fe4ff */
[----:B------:R-:W-:Y:S01]  /*0440*/  LEA R18, R3, R18, 0x3 ;  /* 0x0000001203127211 */ /* 0x000fe200078e18ff */
[----:B------:R-:W-:-:S04]  /*0450*/  FFMA R9, R9, R12, R8 ;  /* 0x0000000c09097223 */ /* 0x000fc80000000008 */
[----:B--2---:R-:W-:-:S04]  /*0460*/  FFMA R16, R16, R15, R9 ;  /* 0x0000000f10107223 */ /* 0x004fc80000000009 */
[----:B------:R-:W-:Y:S01]  /*0470*/  FFMA R24, R11, R24, R16 ;  /* 0x000000180b187223 */ /* 0x000fe20000000010 */
[----:B------:R-:W-:Y:S06]  /*0480*/  @P1 BRA `(.L_x_7) ;  /* 0xfffffffc005c1947 */ /* 0x000fec000383ffff */
.L_x_6:
[----:B------:R-:W-:Y:S05]  /*0490*/  @!P0 BRA `(.L_x_5) ;  /* 0x0000000000fc8947 */ /* 0x000fea0003800000 */
[----:B------:R-:W-:Y:S02]  /*04a0*/  ISETP.GE.U32.AND P1, PT, R27, 0x4, PT ;  /* 0x000000041b00780c */ /* 0x000fe40003f26070 */
[----:B------:R-:W-:-:S04]  /*04b0*/  LOP3.LUT R16, R2, 0x3, RZ, 0xc0, !PT ;  /* 0x0000000302107812 */ /* 0x000fc800078ec0ff */
[----:B------:R-:W-:-:S07]  /*04c0*/  ISETP.NE.AND P0, PT, R16, RZ, PT ;  /* 0x000000ff1000720c */ /* 0x000fce0003f05270 */
[----:B------:R-:W-:Y:S06]  /*04d0*/  @!P1 BRA `(.L_x_8) ;  /* 0x00000000006c9947 */ /* 0x000fec0003800000 */
[----:B------:R-:W1:Y:S01]  /*04e0*/  LDC.64 R10, c[0x0][0x388] ;  /* 0x0000e200ff0a7b82 */ /* 0x000e620000000a00 */
[----:B------:R-:W2:Y:S01]  /*04f0*/  LDCU.64 UR6, c[0x0][0x380] ;  /* 0x00007000ff0677ac */ /* 0x000ea20008000a00 */
[----:B------:R-:W-:Y:S01]  /*0500*/  IMAD R7, R21, R3, R0 ;  /* 0x0000000315077224 */ /* 0x000fe200078e0200 */
[CC--:B------:R-:W-:Y:S02]  /*0510*/  IADD3 R5, PT, PT, R20.reuse, R21.reuse, RZ ;  /* 0x0000001514057210 */ /* 0x0c0fe40007ffe0ff */
[----:B------:R-:W-:-:S03]  /*0520*/  IADD3 R6, P1, PT, R20, R21, RZ ;  /* 0x0000001514067210 */ /* 0x000fc60007f3e0ff */
[----:B------:R-:W3:Y:S01]  /*0530*/  LDC.64 R14, c[0x0][0x380] ;  /* 0x0000e000ff0e7b82 */ /* 0x000ee20000000a00 */
[----:B-1----:R-:W-:-:S04]  /*0540*/  IMAD.WIDE R10, R7, 0x4, R10 ;  /* 0x00000004070a7825 */ /* 0x002fc800078e020a */
[----:B------:R-:W-:Y:S02]  /*0550*/  IMAD.WIDE R12, R3, 0x4, R10 ;  /* 0x00000004030c7825 */ /* 0x000fe400078e020a */
[----:B0-----:R-:W4:Y:S02]  /*0560*/  LDG.E R10, desc[UR4][R10.64] ;  /* 0x000000040a0a7981 */ /* 0x001f24000c1e1900 */
[----:B---3--:R-:W-:Y:S01]  /*0570*/  IMAD.WIDE.U32 R14, R5, 0x4, R14 ;  /* 0x00000004050e7825 */ /* 0x008fe200078e000e */
[----:B------:R-:W-:Y:S02]  /*0580*/  IADD3.X R5, PT, PT, RZ, RZ, RZ, P1, !PT ;  /* 0x000000ffff057210 */ /* 0x000fe40000ffe4ff */
[----:B--2---:R-:W-:-:S03]  /*0590*/  LEA R4, P1, R6, UR6, 0x2 ;  /* 0x0000000606047c11 */ /* 0x004fc6000f8210ff */
[----:B------:R-:W4:Y:S01]  /*05a0*/  LDG.E R15, desc[UR4][R14.64] ;  /* 0x000000040e0f7981 */ /* 0x000f22000c1e1900 */
[----:B------:R-:W-:Y:S01]  /*05b0*/  LEA.HI.X R5, R6, UR7, R5, 0x2, P1 ;  /* 0x0000000706057c11 */ /* 0x000fe200088f1405 */
[C---:B------:R-:W-:Y:S02]  /*05c0*/  IMAD.WIDE R6, R3.reuse, 0x4, R12 ;  /* 0x0000000403067825 */ /* 0x040fe400078e020c */
[----:B------:R-:W2:Y:S04]  /*05d0*/  LDG.E R12, desc[UR4][R12.64] ;  /* 0x000000040c0c7981 */ /* 0x000ea8000c1e1900 */
[----:B------:R-:W2:Y:S01]  /*05e0*/  LDG.E R17, desc[UR4][R4.64+0x4] ;  /* 0x0000040404117981 */ /* 0x000ea2000c1e1900 */
[----:B------:R-:W-:-:S03]  /*05f0*/  IMAD.WIDE R8, R3, 0x4, R6 ;  /* 0x0000000403087825 */ /* 0x000fc600078e0206 */
[----:B------:R-:W3:Y:S04]  /*0600*/  LDG.E R22, desc[UR4][R6.64] ;  /* 0x0000000406167981 */ /* 0x000ee8000c1e1900 */
[----:B------:R-:W3:Y:S04]  /*0610*/  LDG.E R18, desc[UR4][R4.64+0x8] ;  /* 0x0000080404127981 */ /* 0x000ee8000c1e1900 */
[----:B------:R-:W5:Y:S04]  /*0620*/  LDG.E R26, desc[UR4][R4.64+0xc] ;  /* 0x00000c04041a7981 */ /* 0x000f68000c1e1900 */
[----:B------:R-:W5:Y:S01]  /*0630*/  LDG.E R8, desc[UR4][R8.64] ;  /* 0x0000000408087981 */ /* 0x000f62000c1e1900 */
[----:B------:R-:W-:Y:S01]  /*0640*/  IADD3 R21, PT, PT, R21, 0x4, RZ ;  /* 0x0000000415157810 */ /* 0x000fe20007ffe0ff */
[----:B----4-:R-:W-:-:S04]  /*0650*/  FFMA R24, R15, R10, R24 ;  /* 0x0000000a0f187223 */ /* 0x010fc80000000018 */
[----:B--2---:R-:W-:-:S04]  /*0660*/  FFMA R17, R17, R12, R24 ;  /* 0x0000000c11117223 */ /* 0x004fc80000000018 */
[----:B---3--:R-:W-:-:S04]  /*0670*/  FFMA R17, R18, R22, R17 ;  /* 0x0000001612117223 */ /* 0x008fc80000000011 */
[----:B-----5:R-:W-:-:S07]  /*0680*/  FFMA R24, R26, R8, R17 ;  /* 0x000000081a187223 */ /* 0x020fce0000000011 */
.L_x_8:
[----:B------:R-:W-:Y:S05]  /*0690*/  @!P0 BRA `(.L_x_5) ;  /* 0x00000000007c8947 */ /* 0x000fea0003800000 */
[----:B------:R-:W-:Y:S01]  /*06a0*/  ISETP.NE.AND P1, PT, R16, 0x1, PT ;  /* 0x000000011000780c */ /* 0x000fe20003f25270 */
[----:B------:R-:W1:Y:S01]  /*06b0*/  LDC.64 R12, c[0x0][0x380] ;  /* 0x0000e000ff0c7b82 */ /* 0x000e620000000a00 */
[----:B------:R-:W-:-:S04]  /*06c0*/  LOP3.LUT R14, R2, 0x1, RZ, 0xc0, !PT ;  /* 0x00000001020e7812 */ /* 0x000fc800078ec0ff */
[----:B------:R-:W-:-:S03]  /*06d0*/  ISETP.NE.U32.AND P0, PT, R14, 0x1, PT ;  /* 0x000000010e00780c */ /* 0x000fc60003f05070 */
[----:B------:R-:W2:Y:S04]  /*06e0*/  LDC.64 R10, c[0x0][0x388] ;  /* 0x0000e200ff0a7b82 */ /* 0x000ea80000000a00 */
[CC--:B------:R-:W-:Y:S02]  /*06f0*/  @P1 IADD3 R15, PT, PT, R20.reuse, R21.reuse, RZ ;  /* 0x00000015140f1210 */ /* 0x0c0fe40007ffe0ff */
[----:B------:R-:W-:Y:S02]  /*0700*/  @P1 IADD3 R14, P2, PT, R20, R21, RZ ;  /* 0x00000015140e1210 */ /* 0x000fe40007f5e0ff */
[----:B------:R-:W3:Y:S02]  /*0710*/  @P1 LDC.64 R8, c[0x0][0x380] ;  /* 0x0000e000ff081b82 */ /* 0x000ee40000000a00 */
[----:B------:R-:W-:-:S06]  /*0720*/  @P1 IADD3.X R16, PT, PT, RZ, RZ, RZ, P2, !PT ;  /* 0x000000ffff101210 */ /* 0x000fcc00017fe4ff */
[----:B------:R-:W4:Y:S01]  /*0730*/  LDC.64 R6, c[0x0][0x380] ;  /* 0x0000e000ff067b82 */ /* 0x000f220000000a00 */
[----:B-1----:R-:W-:-:S04]  /*0740*/  @P1 IMAD.WIDE.U32 R12, R15, 0x4, R12 ;  /* 0x000000040f0c1825 */ /* 0x002fc800078e000c */
[C---:B------:R-:W-:Y:S01]  /*0750*/  @P1 IMAD R15, R21.reuse, R3, R0 ;  /* 0x00000003150f1224 */ /* 0x040fe200078e0200 */
[----:B------:R-:W-:Y:S01]  /*0760*/  @P1 IADD3 R21, PT, PT, R21, 0x2, RZ ;  /* 0x0000000215151810 */ /* 0x000fe20007ffe0ff */
[----:B0-----:R-:W5:Y:S01]  /*0770*/  @P1 LDG.E R13, desc[UR4][R12.64] ;  /* 0x000000040c0d1981 */ /* 0x001f62000c1e1900 */
[----:B------:R-:W0:Y:S01]  /*0780*/  LDC.64 R4, c[0x0][0x388] ;  /* 0x0000e200ff047b82 */ /* 0x000e220000000a00 */
[----:B--2---:R-:W-:Y:S01]  /*0790*/  @P1 IMAD.WIDE R10, R15, 0x4, R10 ;  /* 0x000000040f0a1825 */ /* 0x004fe200078e020a */
[----:B------:R-:W-:Y:S02]  /*07a0*/  @!P0 IADD3 R17, PT, PT, R20, R21, RZ ;  /* 0x0000001514118210 */ /* 0x000fe40007ffe0ff */
[----:B---3--:R-:W-:Y:S01]  /*07b0*/  @P1 LEA R8, P2, R14, R8, 0x2 ;  /* 0x000000080e081211 */ /* 0x008fe200078410ff */
[----:B------:R-:W-:-:S03]  /*07c0*/  @!P0 IMAD R21, R21, R3, R0 ;  /* 0x0000000315158224 */ /* 0x000fc600078e0200 */
[----:B------:R-:W-:Y:S01]  /*07d0*/  @P1 LEA.HI.X R9, R14, R9, R16, 0x2, P2 ;  /* 0x000000090e091211 */ /* 0x000fe200010f1410 */
[----:B------:R-:W-:Y:S01]  /*07e0*/  @P1 IMAD.WIDE R14, R3, 0x4, R10 ;  /* 0x00000004030e1825 */ /* 0x000fe200078e020a */
[----:B------:R-:W5:Y:S03]  /*07f0*/  @P1 LDG.E R16, desc[UR4][R10.64] ;  /* 0x000000040a101981 */ /* 0x000f66000c1e1900 */
[----:B----4-:R-:W-:Y:S01]  /*0800*/  @!P0 IMAD.WIDE.U32 R6, R17, 0x4, R6 ;  /* 0x0000000411068825 */ /* 0x010fe200078e0006 */
[----:B------:R-:W2:Y:S04]  /*0810*/  @P1 LDG.E R8, desc[UR4][R8.64+0x4] ;  /* 0x0000040408081981 */ /* 0x000ea8000c1e1900 */
[----:B------:R-:W2:Y:S01]  /*0820*/  @P1 LDG.E R14, desc[UR4][R14.64] ;  /* 0x000000040e0e1981 */ /* 0x000ea2000c1e1900 */
[----:B0-----:R-:W-:-:S03]  /*0830*/  @!P0 IMAD.WIDE R4, R21, 0x4, R4 ;  /* 0x0000000415048825 */ /* 0x001fc600078e0204 */
[----:B------:R-:W3:Y:S04]  /*0840*/  @!P0 LDG.E R7, desc[UR4][R6.64] ;  /* 0x0000000406078981 */ /* 0x000ee8000c1e1900 */
[----:B------:R-:W3:Y:S01]  /*0850*/  @!P0 LDG.E R4, desc[UR4][R4.64] ;  /* 0x0000000404048981 */ /* 0x000ee2000c1e1900 */
[----:B-----5:R-:W-:-:S04]  /*0860*/  @P1 FFMA R13, R13, R16, R24 ;  /* 0x000000100d0d1223 */ /* 0x020fc80000000018 */
[----:B--2---:R-:W-:-:S04]  /*0870*/  @P1 FFMA R24, R8, R14, R13 ;  /* 0x0000000e08181223 */ /* 0x004fc8000000000d */
[----:B---3--:R-:W-:-:S07]  /*0880*/  @!P0 FFMA R24, R7, R4, R24 ;  /* 0x0000000407188223 */ /* 0x008fce0000000018 */
.L_x_5:
[----:B------:R-:W1:Y:S01]  /*0890*/  LDC.64 R4, c[0x0][0x390] ;  /* 0x0000e400ff047b82 */ /* 0x000e620000000a00 */
[----:B------:R-:W-:-:S04]  /*08a0*/  IMAD R3, R19, R2, R0 ;  /* 0x0000000213037224 */ /* 0x000fc800078e0200 */
[----:B-1----:R-:W-:-:S05]  /*08b0*/  IMAD.WIDE R2, R3, 0x4, R4 ;  /* 0x0000000403027825 */ /* 0x002fca00078e0204 */
[----:B0-----:R-:W-:Y:S01]  /*08c0*/  STG.E desc[UR4][R2.64], R24 ;  /* 0x0000001802007986 */ /* 0x001fe2000c101904 */
[----:B------:R-:W-:Y:S05]  /*08d0*/  EXIT ;  /* 0x000000000000794d */ /* 0x000fea0003800000 */
.L_x_9:
        /* <DEDUP_REMOVED lines=10> */
.L_x_11:


//--------------------- .nv.shared.reserved.0     --------------------------
	.section	.nv.shared.reserved.0,"aw",@nobits
	.weak		__nv_reservedSMEM_offset_0_alias
	.size		__nv_reservedSMEM_offset_0_alias, 0, 64
	.other		__nv_reservedSMEM_offset_0_alias,@"STO_CUDA_RESERVED_SHARED STV_DEFAULT"
__nv_reservedSMEM_offset_0_alias:
	.zero		0
	.zero		64


//--------------------- .nv.constant0._Z10cuda_helloIdEvPT_S1_S1_ii --------------------------
	.section	.nv.constant0._Z10cuda_helloIdEvPT_S1_S1_ii,"a",@progbits
	.sectionflags	@""
	.align	4
.nv.constant0._Z10cuda_helloIdEvPT_S1_S1_ii:
	.zero		928


//--------------------- .nv.constant0._Z10cuda_helloIfEvPT_S1_S1_ii --------------------------
	.section	.nv.constant0._Z10cuda_helloIfEvPT_S1_S1_ii,"a",@progbits
	.sectionflags	@""
	.align	4
.nv.constant0._Z10cuda_helloIfEvPT_S1_S1_ii:
	.zero		928


//--------------------- SYMBOLS --------------------------

	.type		.nv.reservedSmem.offset0,@object
	.size		.nv.reservedSmem.offset0,0x4
